//
// Generated by NVIDIA NVVM Compiler
//
// Compiler Build ID: CL-36424714
// Cuda compilation tools, release 13.0, V13.0.88
// Based on NVVM 20.0.0
//

.version 9.0
.target sm_100
.address_size 64

	// .globl	transpose_2d

.visible .entry transpose_2d(
	.param .u64 .ptr .align 1 transpose_2d_param_0,
	.param .u64 .ptr .align 1 transpose_2d_param_1,
	.param .u32 transpose_2d_param_2,
	.param .u32 transpose_2d_param_3
)
{
	.reg .pred 	%p<4>;
	.reg .b32 	%r<13>;
	.reg .b32 	%f<2>;
	.reg .b64 	%rd<9>;

	ld.param.u64 	%rd1, [transpose_2d_param_0];
	ld.param.u64 	%rd2, [transpose_2d_param_1];
	ld.param.u32 	%r3, [transpose_2d_param_2];
	ld.param.u32 	%r4, [transpose_2d_param_3];
	mov.u32 	%r5, %ctaid.y;
	mov.u32 	%r6, %ntid.y;
	mov.u32 	%r7, %tid.y;
	mad.lo.s32 	%r1, %r5, %r6, %r7;
	mov.u32 	%r8, %ctaid.x;
	mov.u32 	%r9, %ntid.x;
	mov.u32 	%r10, %tid.x;
	mad.lo.s32 	%r2, %r8, %r9, %r10;
	setp.ge.s32 	%p1, %r1, %r3;
	setp.ge.s32 	%p2, %r2, %r4;
	or.pred  	%p3, %p1, %p2;
	@%p3 bra 	$L__BB0_2;
	cvta.to.global.u64 	%rd3, %rd1;
	cvta.to.global.u64 	%rd4, %rd2;
	mad.lo.s32 	%r11, %r4, %r1, %r2;
	mad.lo.s32 	%r12, %r3, %r2, %r1;
	mul.wide.s32 	%rd5, %r11, 4;
	add.s64 	%rd6, %rd3, %rd5;
	ld.global.f32 	%f1, [%rd6];
	mul.wide.s32 	%rd7, %r12, 4;
	add.s64 	%rd8, %rd4, %rd7;
	st.global.f32 	[%rd8], %f1;
$L__BB0_2:
	ret;

}
	// .globl	transpose_2d_f64
.visible .entry transpose_2d_f64(
	.param .u64 .ptr .align 1 transpose_2d_f64_param_0,
	.param .u64 .ptr .align 1 transpose_2d_f64_param_1,
	.param .u32 transpose_2d_f64_param_2,
	.param .u32 transpose_2d_f64_param_3
)
{
	.reg .pred 	%p<4>;
	.reg .b32 	%r<13>;
	.reg .b64 	%rd<9>;
	.reg .b64 	%fd<2>;

	ld.param.u64 	%rd1, [transpose_2d_f64_param_0];
	ld.param.u64 	%rd2, [transpose_2d_f64_param_1];
	ld.param.u32 	%r3, [transpose_2d_f64_param_2];
	ld.param.u32 	%r4, [transpose_2d_f64_param_3];
	mov.u32 	%r5, %ctaid.y;
	mov.u32 	%r6, %ntid.y;
	mov.u32 	%r7, %tid.y;
	mad.lo.s32 	%r1, %r5, %r6, %r7;
	mov.u32 	%r8, %ctaid.x;
	mov.u32 	%r9, %ntid.x;
	mov.u32 	%r10, %tid.x;
	mad.lo.s32 	%r2, %r8, %r9, %r10;
	setp.ge.s32 	%p1, %r1, %r3;
	setp.ge.s32 	%p2, %r2, %r4;
	or.pred  	%p3, %p1, %p2;
	@%p3 bra 	$L__BB1_2;
	cvta.to.global.u64 	%rd3, %rd1;
	cvta.to.global.u64 	%rd4, %rd2;
	mad.lo.s32 	%r11, %r4, %r1, %r2;
	mad.lo.s32 	%r12, %r3, %r2, %r1;
	mul.wide.s32 	%rd5, %r11, 8;
	add.s64 	%rd6, %rd3, %rd5;
	ld.global.f64 	%fd1, [%rd6];
	mul.wide.s32 	%rd7, %r12, 8;
	add.s64 	%rd8, %rd4, %rd7;
	st.global.f64 	[%rd8], %fd1;
$L__BB1_2:
	ret;

}


// ===== COMPILED SASS (sm_100) =====

	.target	sm_100

	.elftype	@"ET_EXEC"


//--------------------- .note.nv.tkinfo           --------------------------
	.section	.note.nv.tkinfo,"",@"SHT_NOTE"
	.sectionflags	@"SHF_NOTE_NV_TKINFO"
	.tkinfo
        /*0018*/ 	.word	0x00000002
        /*0030*/ 	.string	""
        /*0030*/ 	.string	"ptxas"
        /*0030*/ 	.string	"Cuda compilation tools, release 13.0, V13.0.88"
        /*0030*/ 	.string	"Build cuda_13.0.r13.0/compiler.36424714_0"
        /*0030*/ 	.string	"-arch sm_100 -m 64 "



//--------------------- .note.nv.cuinfo           --------------------------
	.section	.note.nv.cuinfo,"",@"SHT_NOTE"
	.sectionflags	@"SHF_NOTE_NV_CUINFO"
        /*0018*/ 	.short	0x0002
        /*001a*/ 	.short	0x0064
        /*001c*/ 	.short	0x0082
	.zero		2


//--------------------- .nv.info                  --------------------------
	.section	.nv.info,"",@"SHT_CUDA_INFO"
	.align	4


	//----- nvinfo : EIATTR_REGCOUNT
	.align		4
        /*0000*/ 	.byte	0x04, 0x2f
        /*0002*/ 	.short	(.L_1 - .L_0)
	.align		4
.L_0:
        /*0004*/ 	.word	index@(transpose_2d)
        /*0008*/ 	.word	0x0000000a


	//----- nvinfo : EIATTR_FRAME_SIZE
	.align		4
.L_1:
        /*000c*/ 	.byte	0x04, 0x11
        /*000e*/ 	.short	(.L_3 - .L_2)
	.align		4
.L_2:
        /*0010*/ 	.word	index@(transpose_2d)
        /*0014*/ 	.word	0x00000000


	//----- nvinfo : EIATTR_REGCOUNT
	.align		4
.L_3:
        /*0018*/ 	.byte	0x04, 0x2f
        /*001a*/ 	.short	(.L_5 - .L_4)
	.align		4
.L_4:
        /*001c*/ 	.word	index@(transpose_2d_f64)
        /*0020*/ 	.word	0x0000000a


	//----- nvinfo : EIATTR_FRAME_SIZE
	.align		4
.L_5:
        /*0024*/ 	.byte	0x04, 0x11
        /*0026*/ 	.short	(.L_7 - .L_6)
	.align		4
.L_6:
        /*0028*/ 	.word	index@(transpose_2d_f64)
        /*002c*/ 	.word	0x00000000


	//----- nvinfo : EIATTR_MIN_STACK_SIZE
	.align		4
.L_7:
        /*0030*/ 	.byte	0x04, 0x12
        /*0032*/ 	.short	(.L_9 - .L_8)
	.align		4
.L_8:
        /*0034*/ 	.word	index@(transpose_2d_f64)
        /*0038*/ 	.word	0x00000000


	//----- nvinfo : EIATTR_MIN_STACK_SIZE
	.align		4
.L_9:
        /*003c*/ 	.byte	0x04, 0x12
        /*003e*/ 	.short	(.L_11 - .L_10)
	.align		4
.L_10:
        /*0040*/ 	.word	index@(transpose_2d)
        /*0044*/ 	.word	0x00000000
.L_11:


//--------------------- .nv.compat                --------------------------
	.section	.nv.compat,"",@"SHT_CUDA_COMPAT_INFO"
	.align	4
        /*0000*/ 	.byte	0x02, 0x09, 0x00, 0x00, 0x02, 0x02, 0x01, 0x00, 0x02, 0x05, 0x05, 0x00, 0x03, 0x07, 0x01, 0x01
        /*0010*/ 	.byte	0x02, 0x03, 0x00, 0x00, 0x02, 0x06, 0x01, 0x00, 0x04, 0x0b, 0x08, 0x00, 0x09, 0x00, 0x00, 0x00
        /*0020*/ 	.byte	0x00, 0x00, 0x00, 0x00


//--------------------- .nv.info.transpose_2d_f64 --------------------------
	.section	.nv.info.transpose_2d_f64,"",@"SHT_CUDA_INFO"
	.sectionflags	@""
	.align	4


	//----- nvinfo : EIATTR_CUDA_API_VERSION
	.align		4
        /*0000*/ 	.byte	0x04, 0x37
        /*0002*/ 	.short	(.L_13 - .L_12)
.L_12:
        /*0004*/ 	.word	0x00000082


	//----- nvinfo : EIATTR_KPARAM_INFO
	.align		4
.L_13:
        /*0008*/ 	.byte	0x04, 0x17
        /*000a*/ 	.short	(.L_15 - .L_14)
.L_14:
        /*000c*/ 	.word	0x00000000
        /*0010*/ 	.short	0x0003
        /*0012*/ 	.short	0x0014
        /*0014*/ 	.byte	0x00, 0xf0, 0x11, 0x00


	//----- nvinfo : EIATTR_KPARAM_INFO
	.align		4
.L_15:
        /*0018*/ 	.byte	0x04, 0x17
        /*001a*/ 	.short	(.L_17 - .L_16)
.L_16:
        /*001c*/ 	.word	0x00000000
        /*0020*/ 	.short	0x0002
        /*0022*/ 	.short	0x0010
        /*0024*/ 	.byte	0x00, 0xf0, 0x11, 0x00


	//----- nvinfo : EIATTR_KPARAM_INFO
	.align		4
.L_17:
        /*0028*/ 	.byte	0x04, 0x17
        /*002a*/ 	.short	(.L_19 - .L_18)
.L_18:
        /*002c*/ 	.word	0x00000000
        /*0030*/ 	.short	0x0001
        /*0032*/ 	.short	0x0008
        /*0034*/ 	.byte	0x00, 0xf5, 0x21, 0x00


	//----- nvinfo : EIATTR_KPARAM_INFO
	.align		4
.L_19:
        /*0038*/ 	.byte	0x04, 0x17
        /*003a*/ 	.short	(.L_21 - .L_20)
.L_20:
        /*003c*/ 	.word	0x00000000
        /*0040*/ 	.short	0x0000
        /*0042*/ 	.short	0x0000
        /*0044*/ 	.byte	0x00, 0xf5, 0x21, 0x00


	//----- nvinfo : EIATTR_SPARSE_MMA_MASK
	.align		4
.L_21:
        /*0048*/ 	.byte	0x03, 0x50
        /*004a*/ 	.short	0x0000


	//----- nvinfo : EIATTR_MAXREG_COUNT
	.align		4
        /*004c*/ 	.byte	0x03, 0x1b
        /*004e*/ 	.short	0x00ff


	//----- nvinfo : EIATTR_MERCURY_ISA_VERSION
	.align		4
        /*0050*/ 	.byte	0x03, 0x5f
        /*0052*/ 	.short	0x0101


	//----- nvinfo : EIATTR_VRC_CTA_INIT_COUNT
	.align		4
        /*0054*/ 	.byte	0x02, 0x4a
	.zero		1
	.zero		1


	//----- nvinfo : EIATTR_EXIT_INSTR_OFFSETS
	.align		4
        /*0058*/ 	.byte	0x04, 0x1c
        /*005a*/ 	.short	(.L_23 - .L_22)


	//   ....[0]....
.L_22:
        /*005c*/ 	.word	0x000000c0


	//   ....[1]....
        /*0060*/ 	.word	0x00000160


	//----- nvinfo : EIATTR_CBANK_PARAM_SIZE
	.align		4
.L_23:
        /*0064*/ 	.byte	0x03, 0x19
        /*0066*/ 	.short	0x0018


	//----- nvinfo : EIATTR_PARAM_CBANK
	.align		4
        /*0068*/ 	.byte	0x04, 0x0a
        /*006a*/ 	.short	(.L_25 - .L_24)
	.align		4
.L_24:
        /*006c*/ 	.word	index@(.nv.constant0.transpose_2d_f64)
        /*0070*/ 	.short	0x0380
        /*0072*/ 	.short	0x0018


	//----- nvinfo : EIATTR_SW_WAR
	.align		4
.L_25:
        /*0074*/ 	.byte	0x04, 0x36
        /*0076*/ 	.short	(.L_27 - .L_26)
.L_26:
        /*0078*/ 	.word	0x00000008
.L_27:


//--------------------- .nv.info.transpose_2d     --------------------------
	.section	.nv.info.transpose_2d,"",@"SHT_CUDA_INFO"
	.sectionflags	@""
	.align	4


	//----- nvinfo : EIATTR_CUDA_API_VERSION
	.align		4
        /*0000*/ 	.byte	0x04, 0x37
        /*0002*/ 	.short	(.L_29 - .L_28)
.L_28:
        /*0004*/ 	.word	0x00000082


	//----- nvinfo : EIATTR_KPARAM_INFO
	.align		4
.L_29:
        /*0008*/ 	.byte	0x04, 0x17
        /*000a*/ 	.short	(.L_31 - .L_30)
.L_30:
        /*000c*/ 	.word	0x00000000
        /*0010*/ 	.short	0x0003
        /*0012*/ 	.short	0x0014
        /*0014*/ 	.byte	0x00, 0xf0, 0x11, 0x00


	//----- nvinfo : EIATTR_KPARAM_INFO
	.align		4
.L_31:
        /*0018*/ 	.byte	0x04, 0x17
        /*001a*/ 	.short	(.L_33 - .L_32)
.L_32:
        /*001c*/ 	.word	0x00000000
        /*0020*/ 	.short	0x0002
        /*0022*/ 	.short	0x0010
        /*0024*/ 	.byte	0x00, 0xf0, 0x11, 0x00


	//----- nvinfo : EIATTR_KPARAM_INFO
	.align		4
.L_33:
        /*0028*/ 	.byte	0x04, 0x17
        /*002a*/ 	.short	(.L_35 - .L_34)
.L_34:
        /*002c*/ 	.word	0x00000000
        /*0030*/ 	.short	0x0001
        /*0032*/ 	.short	0x0008
        /*0034*/ 	.byte	0x00, 0xf5, 0x21, 0x00


	//----- nvinfo : EIATTR_KPARAM_INFO
	.align		4
.L_35:
        /*0038*/ 	.byte	0x04, 0x17
        /*003a*/ 	.short	(.L_37 - .L_36)
.L_36:
        /*003c*/ 	.word	0x00000000
        /*0040*/ 	.short	0x0000
        /*0042*/ 	.short	0x0000
        /*0044*/ 	.byte	0x00, 0xf5, 0x21, 0x00


	//----- nvinfo : EIATTR_SPARSE_MMA_MASK
	.align		4
.L_37:
        /*0048*/ 	.byte	0x03, 0x50
        /*004a*/ 	.short	0x0000


	//----- nvinfo : EIATTR_MAXREG_COUNT
	.align		4
        /*004c*/ 	.byte	0x03, 0x1b
        /*004e*/ 	.short	0x00ff


	//----- nvinfo : EIATTR_MERCURY_ISA_VERSION
	.align		4
        /*0050*/ 	.byte	0x03, 0x5f
        /*0052*/ 	.short	0x0101


	//----- nvinfo : EIATTR_VRC_CTA_INIT_COUNT
	.align		4
        /*0054*/ 	.byte	0x02, 0x4a
	.zero		1
	.zero		1


	//----- nvinfo : EIATTR_EXIT_INSTR_OFFSETS
	.align		4
        /*0058*/ 	.byte	0x04, 0x1c
        /*005a*/ 	.short	(.L_39 - .L_38)


	//   ....[0]....
.L_38:
        /*005c*/ 	.word	0x000000c0


	//   ....[1]....
        /*0060*/ 	.word	0x00000160


	//----- nvinfo : EIATTR_CBANK_PARAM_SIZE
	.align		4
.L_39:
        /*0064*/ 	.byte	0x03, 0x19
        /*0066*/ 	.short	0x0018


	//----- nvinfo : EIATTR_PARAM_CBANK
	.align		4
        /*0068*/ 	.byte	0x04, 0x0a
        /*006a*/ 	.short	(.L_41 - .L_40)
	.align		4
.L_40:
        /*006c*/ 	.word	index@(.nv.constant0.transpose_2d)
        /*0070*/ 	.short	0x0380
        /*0072*/ 	.short	0x0018


	//----- nvinfo : EIATTR_SW_WAR
	.align		4
.L_41:
        /*0074*/ 	.byte	0x04, 0x36
        /*0076*/ 	.short	(.L_43 - .L_42)
.L_42:
        /*0078*/ 	.word	0x00000008
.L_43:


//--------------------- .nv.callgraph             --------------------------
	.section	.nv.callgraph,"",@"SHT_CUDA_CALLGRAPH"
	.align	4
	.sectionentsize	8
	.align		4
        /*0000*/ 	.word	0x00000000
	.align		4
        /*0004*/ 	.word	0xffffffff
	.align		4
        /*0008*/ 	.word	0x00000000
	.align		4
        /*000c*/ 	.word	0xfffffffe
	.align		4
        /*0010*/ 	.word	0x00000000
	.align		4
        /*0014*/ 	.word	0xfffffffd
	.align		4
        /*0018*/ 	.word	0x00000000
	.align		4
        /*001c*/ 	.word	0xfffffffc


//--------------------- .text.transpose_2d_f64    --------------------------
	.section	.text.transpose_2d_f64,"ax",@progbits
	.align	128
        .global         transpose_2d_f64
        .type           transpose_2d_f64,@function
        .size           transpose_2d_f64,(.L_x_2 - transpose_2d_f64)
        .other          transpose_2d_f64,@"STO_CUDA_ENTRY STV_DEFAULT"
transpose_2d_f64:
.text.transpose_2d_f64:
[----:B------:R-:W-:Y:S01]  /*0000*/  LDC R1, c[0x0][0x37c] ;  /* 0x0000df00ff017b82 */ /* 0x000fe20000000800 */
[----:B------:R-:W0:Y:S07]  /*0010*/  S2R R2, SR_TID.X ;  /* 0x0000000000027919 */ /* 0x000e2e0000002100 */
[----:B------:R-:W1:Y:S01]  /*0020*/  LDC R0, c[0x0][0x364] ;  /* 0x0000d900ff007b82 */ /* 0x000e620000000800 */
[----:B------:R-:W2:Y:S01]  /*0030*/  LDCU.64 UR6, c[0x0][0x390] ;  /* 0x00007200ff0677ac */ /* 0x000ea20008000a00 */
[----:B------:R-:W1:Y:S06]  /*0040*/  S2R R3, SR_TID.Y ;  /* 0x0000000000037919 */ /* 0x000e6c0000002200 */
[----:B------:R-:W0:Y:S08]  /*0050*/  S2UR UR5, SR_CTAID.X ;  /* 0x00000000000579c3 */ /* 0x000e300000002500 */
[----:B------:R-:W0:Y:S08]  /*0060*/  LDC R7, c[0x0][0x360] ;  /* 0x0000d800ff077b82 */ /* 0x000e300000000800 */
[----:B------:R-:W1:Y:S01]  /*0070*/  S2UR UR4, SR_CTAID.Y ;  /* 0x00000000000479c3 */ /* 0x000e620000002600 */
[----:B0-----:R-:W-:-:S05]  /*0080*/  IMAD R7, R7, UR5, R2 ;  /* 0x0000000507077c24 */ /* 0x001fca000f8e0202 */
[----:B--2---:R-:W-:Y:S01]  /*0090*/  ISETP.GE.AND P0, PT, R7, UR7, PT ;  /* 0x0000000707007c0c */ /* 0x004fe2000bf06270 */
[----:B-1----:R-:W-:-:S05]  /*00a0*/  IMAD R0, R0, UR4, R3 ;  /* 0x0000000400007c24 */ /* 0x002fca000f8e0203 */
[----:B------:R-:W-:-:S13]  /*00b0*/  ISETP.GE.OR P0, PT, R0, UR6, P0 ;  /* 0x0000000600007c0c */ /* 0x000fda0008706670 */
[----:B------:R-:W-:Y:S05]  /*00c0*/  @P0 EXIT ;  /* 0x000000000000094d */ /* 0x000fea0003800000 */
[----:B------:R-:W0:Y:S01]  /*00d0*/  LDC.64 R2, c[0x0][0x380] ;  /* 0x0000e000ff027b82 */ /* 0x000e220000000a00 */
[----:B------:R-:W1:Y:S01]  /*00e0*/  LDCU.64 UR4, c[0x0][0x358] ;  /* 0x00006b00ff0477ac */ /* 0x000e620008000a00 */
[----:B------:R-:W-:-:S04]  /*00f0*/  IMAD R5, R0, UR7, R7 ;  /* 0x0000000700057c24 */ /* 0x000fc8000f8e0207 */
[----:B0-----:R-:W-:Y:S02]  /*0100*/  IMAD.WIDE R2, R5, 0x8, R2 ;  /* 0x0000000805027825 */ /* 0x001fe400078e0202 */
[----:B------:R-:W0:Y:S04]  /*0110*/  LDC.64 R4, c[0x0][0x388] ;  /* 0x0000e200ff047b82 */ /* 0x000e280000000a00 */
[----:B-1----:R-:W2:Y:S01]  /*0120*/  LDG.E.64 R2, desc[UR4][R2.64] ;  /* 0x0000000402027981 */ /* 0x002ea2000c1e1b00 */
[----:B------:R-:W-:-:S04]  /*0130*/  IMAD R7, R7, UR6, R0 ;  /* 0x0000000607077c24 */ /* 0x000fc8000f8e0200 */
[----:B0-----:R-:W-:-:S05]  /*0140*/  IMAD.WIDE R4, R7, 0x8, R4 ;  /* 0x0000000807047825 */ /* 0x001fca00078e0204 */
[----:B--2---:R-:W-:Y:S01]  /*0150*/  STG.E.64 desc[UR4][R4.64], R2 ;  /* 0x0000000204007986 */ /* 0x004fe2000c101b04 */
[----:B------:R-:W-:Y:S05]  /*0160*/  EXIT ;  /* 0x000000000000794d */ /* 0x000fea0003800000 */
.L_x_0:
[----:B------:R-:W-:-:S00]  /*0170*/  BRA `(.L_x_0) ;  /* 0xfffffffc00fc7947 */ /* 0x000fc0000383ffff */
[----:B------:R-:W-:-:S00]  /*0180*/  NOP ;  /* 0x0000000000007918 */ /* 0x000fc00000000000 */
[----:B------:R-:W-:-:S00]  /*0190*/  NOP ;  /* 0x0000000000007918 */ /* 0x000fc00000000000 */
[----:B------:R-:W-:-:S00]  /*01a0*/  NOP ;  /* 0x0000000000007918 */ /* 0x000fc00000000000 */
[----:B------:R-:W-:-:S00]  /*01b0*/  NOP ;  /* 0x0000000000007918 */ /* 0x000fc00000000000 */
[----:B------:R-:W-:-:S00]  /*01c0*/  NOP ;  /* 0x0000000000007918 */ /* 0x000fc00000000000 */
[----:B------:R-:W-:-:S00]  /*01d0*/  NOP ;  /* 0x0000000000007918 */ /* 0x000fc00000000000 */
[----:B------:R-:W-:-:S00]  /*01e0*/  NOP ;  /* 0x0000000000007918 */ /* 0x000fc00000000000 */
[----:B------:R-:W-:-:S00]  /*01f0*/  NOP ;  /* 0x0000000000007918 */ /* 0x000fc00000000000 */
.L_x_2:


//--------------------- .text.transpose_2d        --------------------------
	.section	.text.transpose_2d,"ax",@progbits
	.align	128
        .global         transpose_2d
        .type           transpose_2d,@function
        .size           transpose_2d,(.L_x_3 - transpose_2d)
        .other          transpose_2d,@"STO_CUDA_ENTRY STV_DEFAULT"
transpose_2d:
.text.transpose_2d:
        /* <DEDUP_REMOVED lines=18> */
[----:B-1----:R-:W2:Y:S01]  /*0120*/  LDG.E R3, desc[UR4][R2.64] ;  /* 0x0000000402037981 */ /* 0x002ea2000c1e1900 */
[----:B------:R-:W-:-:S04]  /*0130*/  IMAD R7, R7, UR6, R0 ;  /* 0x0000000607077c24 */ /* 0x000fc8000f8e0200 */
[----:B0-----:R-:W-:-:S05]  /*0140*/  IMAD.WIDE R4, R7, 0x4, R4 ;  /* 0x0000000407047825 */ /* 0x001fca00078e0204 */
[----:B--2---:R-:W-:Y:S01]  /*0150*/  STG.E desc[UR4][R4.64], R3 ;  /* 0x0000000304007986 */ /* 0x004fe2000c101904 */
[----:B------:R-:W-:Y:S05]  /*0160*/  EXIT ;  /* 0x000000000000794d */ /* 0x000fea0003800000 */
.L_x_1:
        /* <DEDUP_REMOVED lines=9> */
.L_x_3:


//--------------------- .nv.shared.reserved.0     --------------------------
	.section	.nv.shared.reserved.0,"aw",@nobits
	.weak		__nv_reservedSMEM_offset_0_alias
	.size		__nv_reservedSMEM_offset_0_alias, 0, 64
	.other		__nv_reservedSMEM_offset_0_alias,@"STO_CUDA_RESERVED_SHARED STV_DEFAULT"
__nv_reservedSMEM_offset_0_alias:
	.zero		0
	.zero		64


//--------------------- .nv.constant0.transpose_2d_f64 --------------------------
	.section	.nv.constant0.transpose_2d_f64,"a",@progbits
	.sectionflags	@""
	.align	4
.nv.constant0.transpose_2d_f64:
	.zero		920


//--------------------- .nv.constant0.transpose_2d --------------------------
	.section	.nv.constant0.transpose_2d,"a",@progbits
	.sectionflags	@""
	.align	4
.nv.constant0.transpose_2d:
	.zero		920


//--------------------- SYMBOLS --------------------------

	.type		.nv.reservedSmem.offset0,@object
	.size		.nv.reservedSmem.offset0,0x4
